//
// Generated by NVIDIA NVVM Compiler
//
// Compiler Build ID: CL-36424714
// Cuda compilation tools, release 13.0, V13.0.88
// Based on NVVM 20.0.0
//

.version 9.0
.target sm_100
.address_size 64


.entry _Z12run_macro_TBv()
{



}


// ===== COMPILED SASS (sm_100) =====

	.target	sm_100

	.elftype	@"ET_EXEC"


//--------------------- .note.nv.tkinfo           --------------------------
	.section	.note.nv.tkinfo,"",@"SHT_NOTE"
	.sectionflags	@"SHF_NOTE_NV_TKINFO"
	.tkinfo
        /*0018*/ 	.word	0x00000002
        /*0030*/ 	.string	""
        /*0030*/ 	.string	"ptxas"
        /*0030*/ 	.string	"Cuda compilation tools, release 13.0, V13.0.88"
        /*0030*/ 	.string	"Build cuda_13.0.r13.0/compiler.36424714_0"
        /*0030*/ 	.string	"-arch sm_100 -m 64 "



//--------------------- .note.nv.cuinfo           --------------------------
	.section	.note.nv.cuinfo,"",@"SHT_NOTE"
	.sectionflags	@"SHF_NOTE_NV_CUINFO"
        /*0018*/ 	.short	0x0002
        /*001a*/ 	.short	0x0064
        /*001c*/ 	.short	0x0082
	.zero		2


//--------------------- .nv.info                  --------------------------
	.section	.nv.info,"",@"SHT_CUDA_INFO"
	.align	4


	//----- nvinfo : EIATTR_REGCOUNT
	.align		4
        /*0000*/ 	.byte	0x04, 0x2f
        /*0002*/ 	.short	(.L_1 - .L_0)
	.align		4
.L_0:
        /*0004*/ 	.word	index@(_Z12run_macro_TBv)
        /*0008*/ 	.word	0x00000004


	//----- nvinfo : EIATTR_FRAME_SIZE
	.align		4
.L_1:
        /*000c*/ 	.byte	0x04, 0x11
        /*000e*/ 	.short	(.L_3 - .L_2)
	.align		4
.L_2:
        /*0010*/ 	.word	index@(_Z12run_macro_TBv)
        /*0014*/ 	.word	0x00000000


	//----- nvinfo : EIATTR_MIN_STACK_SIZE
	.align		4
.L_3:
        /*0018*/ 	.byte	0x04, 0x12
        /*001a*/ 	.short	(.L_5 - .L_4)
	.align		4
.L_4:
        /*001c*/ 	.word	index@(_Z12run_macro_TBv)
        /*0020*/ 	.word	0x00000000
.L_5:


//--------------------- .nv.compat                --------------------------
	.section	.nv.compat,"",@"SHT_CUDA_COMPAT_INFO"
	.align	4
        /*0000*/ 	.byte	0x02, 0x09, 0x00, 0x00, 0x02, 0x02, 0x01, 0x00, 0x02, 0x05, 0x05, 0x00, 0x03, 0x07, 0x01, 0x01
        /*0010*/ 	.byte	0x02, 0x03, 0x00, 0x00, 0x02, 0x06, 0x01, 0x00, 0x04, 0x0b, 0x08, 0x00, 0x09, 0x00, 0x00, 0x00
        /*0020*/ 	.byte	0x00, 0x00, 0x00, 0x00


//--------------------- .nv.info._Z12run_macro_TBv --------------------------
	.section	.nv.info._Z12run_macro_TBv,"",@"SHT_CUDA_INFO"
	.sectionflags	@""
	.align	4


	//----- nvinfo : EIATTR_CUDA_API_VERSION
	.align		4
        /*0000*/ 	.byte	0x04, 0x37
        /*0002*/ 	.short	(.L_7 - .L_6)
.L_6:
        /*0004*/ 	.word	0x00000082


	//----- nvinfo : EIATTR_SPARSE_MMA_MASK
	.align		4
.L_7:
        /*0008*/ 	.byte	0x03, 0x50
        /*000a*/ 	.short	0x0000


	//----- nvinfo : EIATTR_MAXREG_COUNT
	.align		4
        /*000c*/ 	.byte	0x03, 0x1b
        /*000e*/ 	.short	0x00ff


	//----- nvinfo : EIATTR_MERCURY_ISA_VERSION
	.align		4
        /*0010*/ 	.byte	0x03, 0x5f
        /*0012*/ 	.short	0x0101


	//----- nvinfo : EIATTR_VRC_CTA_INIT_COUNT
	.align		4
        /*0014*/ 	.byte	0x02, 0x4a
	.zero		1
	.zero		1


	//----- nvinfo : EIATTR_EXIT_INSTR_OFFSETS
	.align		4
        /*0018*/ 	.byte	0x04, 0x1c
        /*001a*/ 	.short	(.L_9 - .L_8)


	//   ....[0]....
.L_8:
        /*001c*/ 	.word	0x00000010


	//----- nvinfo : EIATTR_SW_WAR
	.align		4
.L_9:
        /*0020*/ 	.byte	0x04, 0x36
        /*0022*/ 	.short	(.L_11 - .L_10)
.L_10:
        /*0024*/ 	.word	0x00000008
.L_11:


//--------------------- .nv.callgraph             --------------------------
	.section	.nv.callgraph,"",@"SHT_CUDA_CALLGRAPH"
	.align	4
	.sectionentsize	8
	.align		4
        /*0000*/ 	.word	0x00000000
	.align		4
        /*0004*/ 	.word	0xffffffff
	.align		4
        /*0008*/ 	.word	0x00000000
	.align		4
        /*000c*/ 	.word	0xfffffffe
	.align		4
        /*0010*/ 	.word	0x00000000
	.align		4
        /*0014*/ 	.word	0xfffffffd
	.align		4
        /*0018*/ 	.word	0x00000000
	.align		4
        /*001c*/ 	.word	0xfffffffc


//--------------------- .text._Z12run_macro_TBv   --------------------------
	.section	.text._Z12run_macro_TBv,"ax",@progbits
	.align	128
.text._Z12run_macro_TBv:
        .type           _Z12run_macro_TBv,@function
        .size           _Z12run_macro_TBv,(.L_x_1 - _Z12run_macro_TBv)
        .other          _Z12run_macro_TBv,@"STO_CUDA_ENTRY STV_DEFAULT"
_Z12run_macro_TBv:
[----:B------:R-:W-:Y:S01]  /*0000*/  LDC R1, c[0x0][0x37c] ;  /* 0x0000df00ff017b82 */ /* 0x000fe20000000800 */
[----:B------:R-:W-:Y:S05]  /*0010*/  EXIT ;  /* 0x000000000000794d */ /* 0x000fea0003800000 */
.L_x_0:
[----:B------:R-:W-:-:S00]  /*0020*/  BRA `(.L_x_0) ;  /* 0xfffffffc00fc7947 */ /* 0x000fc0000383ffff */
[----:B------:R-:W-:-:S00]  /*0030*/  NOP ;  /* 0x0000000000007918 */ /* 0x000fc00000000000 */
        /* <DEDUP_REMOVED lines=12> */
.L_x_1:


//--------------------- .nv.shared.reserved.0     --------------------------
	.section	.nv.shared.reserved.0,"aw",@nobits
	.weak		__nv_reservedSMEM_offset_0_alias
	.size		__nv_reservedSMEM_offset_0_alias, 0, 64
	.other		__nv_reservedSMEM_offset_0_alias,@"STO_CUDA_RESERVED_SHARED STV_DEFAULT"
__nv_reservedSMEM_offset_0_alias:
	.zero		0
	.zero		64


//--------------------- .nv.constant0._Z12run_macro_TBv --------------------------
	.section	.nv.constant0._Z12run_macro_TBv,"a",@progbits
	.sectionflags	@""
	.align	4
.nv.constant0._Z12run_macro_TBv:
	.zero		896


//--------------------- SYMBOLS --------------------------

	.type		.nv.reservedSmem.offset0,@object
	.size		.nv.reservedSmem.offset0,0x4
